//
// Generated by NVIDIA NVVM Compiler
//
// Compiler Build ID: CL-36424714
// Cuda compilation tools, release 13.0, V13.0.88
// Based on NVVM 20.0.0
//

.version 9.0
.target sm_100
.address_size 64

	// .globl	_Z16initStatesKernelP17curandStateXORWOWyi
.global .align 4 .b8 precalc_xorwow_matrix[102400];
.global .align 4 .b8 precalc_xorwow_offset_matrix[102400];
.global .align 4 .b8 mrg32k3aM1[2304];
.global .align 4 .b8 mrg32k3aM2[2304];
.global .align 4 .b8 mrg32k3aM1SubSeq[2016];
.global .align 4 .b8 mrg32k3aM2SubSeq[2016];
.global .align 4 .b8 mrg32k3aM1Seq[2304];
.global .align 4 .b8 mrg32k3aM2Seq[2304];
.const .align 8 .b8 __cr_lgamma_table[72];

.visible .entry _Z16initStatesKernelP17curandStateXORWOWyi(
	.param .u64 .ptr .align 1 _Z16initStatesKernelP17curandStateXORWOWyi_param_0,
	.param .u64 _Z16initStatesKernelP17curandStateXORWOWyi_param_1,
	.param .u32 _Z16initStatesKernelP17curandStateXORWOWyi_param_2
)
{
	.reg .pred 	%p<25>;
	.reg .b32 	%r<420>;
	.reg .b64 	%rd<19>;

	ld.param.u64 	%rd8, [_Z16initStatesKernelP17curandStateXORWOWyi_param_0];
	ld.param.u64 	%rd9, [_Z16initStatesKernelP17curandStateXORWOWyi_param_1];
	ld.param.u32 	%r183, [_Z16initStatesKernelP17curandStateXORWOWyi_param_2];
	mov.u32 	%r184, %ctaid.y;
	mov.u32 	%r185, %ntid.y;
	mov.u32 	%r186, %tid.y;
	mad.lo.s32 	%r187, %r184, %r185, %r186;
	mov.u32 	%r188, %ctaid.x;
	mov.u32 	%r189, %ntid.x;
	mov.u32 	%r190, %tid.x;
	mad.lo.s32 	%r191, %r188, %r189, %r190;
	mad.lo.s32 	%r1, %r183, %r187, %r191;
	max.s32 	%r192, %r187, %r191;
	setp.ge.s32 	%p1, %r192, %r183;
	@%p1 bra 	$L__BB0_44;
	cvta.to.global.u64 	%rd10, %rd8;
	cvt.s64.s32 	%rd18, %r1;
	mul.wide.s32 	%rd11, %r1, 48;
	add.s64 	%rd2, %rd10, %rd11;
	cvt.u32.u64 	%r193, %rd9;
	xor.b32  	%r194, %r193, -1429050551;
	mul.lo.s32 	%r195, %r194, 1099087573;
	{ .reg .b32 tmp; mov.b64 {tmp, %r196}, %rd9; }
	xor.b32  	%r197, %r196, -136515619;
	mul.lo.s32 	%r198, %r197, -1703105765;
	add.s32 	%r199, %r195, %r198;
	add.s32 	%r200, %r199, 6615241;
	add.s32 	%r201, %r195, 123456789;
	st.global.v2.u32 	[%rd2], {%r200, %r201};
	xor.b32  	%r202, %r195, 362436069;
	add.s32 	%r203, %r198, 521288629;
	st.global.v2.u32 	[%rd2+8], {%r202, %r203};
	xor.b32  	%r204, %r198, 88675123;
	add.s32 	%r205, %r195, 5783321;
	st.global.v2.u32 	[%rd2+16], {%r204, %r205};
	setp.eq.s32 	%p2, %r1, 0;
	@%p2 bra 	$L__BB0_43;
	mov.b32 	%r326, 0;
$L__BB0_3:
	and.b64  	%rd4, %rd18, 3;
	setp.eq.s64 	%p3, %rd4, 0;
	@%p3 bra 	$L__BB0_42;
	mul.wide.u32 	%rd12, %r326, 3200;
	mov.u64 	%rd13, precalc_xorwow_matrix;
	add.s64 	%rd5, %rd13, %rd12;
	cvt.u32.u64 	%r3, %rd4;
	mov.b32 	%r327, 0;
$L__BB0_5:
	mov.b32 	%r340, 0;
	mov.u32 	%r341, %r340;
	mov.u32 	%r342, %r340;
	mov.u32 	%r343, %r340;
	mov.u32 	%r344, %r340;
	mov.u32 	%r333, %r340;
$L__BB0_6:
	mul.wide.u32 	%rd14, %r333, 4;
	add.s64 	%rd15, %rd2, %rd14;
	ld.global.u32 	%r11, [%rd15+4];
	shl.b32 	%r12, %r333, 5;
	mov.b32 	%r339, 0;
$L__BB0_7:
	.pragma "nounroll";
	shr.u32 	%r210, %r11, %r339;
	and.b32  	%r211, %r210, 1;
	setp.eq.b32 	%p4, %r211, 1;
	not.pred 	%p5, %p4;
	add.s32 	%r212, %r12, %r339;
	mul.lo.s32 	%r213, %r212, 5;
	mul.wide.u32 	%rd16, %r213, 4;
	add.s64 	%rd6, %rd5, %rd16;
	@%p5 bra 	$L__BB0_9;
	ld.global.u32 	%r214, [%rd6];
	xor.b32  	%r344, %r344, %r214;
	ld.global.u32 	%r215, [%rd6+4];
	xor.b32  	%r343, %r343, %r215;
	ld.global.u32 	%r216, [%rd6+8];
	xor.b32  	%r342, %r342, %r216;
	ld.global.u32 	%r217, [%rd6+12];
	xor.b32  	%r341, %r341, %r217;
	ld.global.u32 	%r218, [%rd6+16];
	xor.b32  	%r340, %r340, %r218;
$L__BB0_9:
	and.b32  	%r220, %r210, 2;
	setp.eq.s32 	%p6, %r220, 0;
	@%p6 bra 	$L__BB0_11;
	ld.global.u32 	%r221, [%rd6+20];
	xor.b32  	%r344, %r344, %r221;
	ld.global.u32 	%r222, [%rd6+24];
	xor.b32  	%r343, %r343, %r222;
	ld.global.u32 	%r223, [%rd6+28];
	xor.b32  	%r342, %r342, %r223;
	ld.global.u32 	%r224, [%rd6+32];
	xor.b32  	%r341, %r341, %r224;
	ld.global.u32 	%r225, [%rd6+36];
	xor.b32  	%r340, %r340, %r225;
$L__BB0_11:
	and.b32  	%r227, %r210, 4;
	setp.eq.s32 	%p7, %r227, 0;
	@%p7 bra 	$L__BB0_13;
	ld.global.u32 	%r228, [%rd6+40];
	xor.b32  	%r344, %r344, %r228;
	ld.global.u32 	%r229, [%rd6+44];
	xor.b32  	%r343, %r343, %r229;
	ld.global.u32 	%r230, [%rd6+48];
	xor.b32  	%r342, %r342, %r230;
	ld.global.u32 	%r231, [%rd6+52];
	xor.b32  	%r341, %r341, %r231;
	ld.global.u32 	%r232, [%rd6+56];
	xor.b32  	%r340, %r340, %r232;
$L__BB0_13:
	and.b32  	%r234, %r210, 8;
	setp.eq.s32 	%p8, %r234, 0;
	@%p8 bra 	$L__BB0_15;
	ld.global.u32 	%r235, [%rd6+60];
	xor.b32  	%r344, %r344, %r235;
	ld.global.u32 	%r236, [%rd6+64];
	xor.b32  	%r343, %r343, %r236;
	ld.global.u32 	%r237, [%rd6+68];
	xor.b32  	%r342, %r342, %r237;
	ld.global.u32 	%r238, [%rd6+72];
	xor.b32  	%r341, %r341, %r238;
	ld.global.u32 	%r239, [%rd6+76];
	xor.b32  	%r340, %r340, %r239;
$L__BB0_15:
	and.b32  	%r241, %r210, 16;
	setp.eq.s32 	%p9, %r241, 0;
	@%p9 bra 	$L__BB0_17;
	ld.global.u32 	%r242, [%rd6+80];
	xor.b32  	%r344, %r344, %r242;
	ld.global.u32 	%r243, [%rd6+84];
	xor.b32  	%r343, %r343, %r243;
	ld.global.u32 	%r244, [%rd6+88];
	xor.b32  	%r342, %r342, %r244;
	ld.global.u32 	%r245, [%rd6+92];
	xor.b32  	%r341, %r341, %r245;
	ld.global.u32 	%r246, [%rd6+96];
	xor.b32  	%r340, %r340, %r246;
$L__BB0_17:
	and.b32  	%r248, %r210, 32;
	setp.eq.s32 	%p10, %r248, 0;
	@%p10 bra 	$L__BB0_19;
	ld.global.u32 	%r249, [%rd6+100];
	xor.b32  	%r344, %r344, %r249;
	ld.global.u32 	%r250, [%rd6+104];
	xor.b32  	%r343, %r343, %r250;
	ld.global.u32 	%r251, [%rd6+108];
	xor.b32  	%r342, %r342, %r251;
	ld.global.u32 	%r252, [%rd6+112];
	xor.b32  	%r341, %r341, %r252;
	ld.global.u32 	%r253, [%rd6+116];
	xor.b32  	%r340, %r340, %r253;
$L__BB0_19:
	and.b32  	%r255, %r210, 64;
	setp.eq.s32 	%p11, %r255, 0;
	@%p11 bra 	$L__BB0_21;
	ld.global.u32 	%r256, [%rd6+120];
	xor.b32  	%r344, %r344, %r256;
	ld.global.u32 	%r257, [%rd6+124];
	xor.b32  	%r343, %r343, %r257;
	ld.global.u32 	%r258, [%rd6+128];
	xor.b32  	%r342, %r342, %r258;
	ld.global.u32 	%r259, [%rd6+132];
	xor.b32  	%r341, %r341, %r259;
	ld.global.u32 	%r260, [%rd6+136];
	xor.b32  	%r340, %r340, %r260;
$L__BB0_21:
	and.b32  	%r262, %r210, 128;
	setp.eq.s32 	%p12, %r262, 0;
	@%p12 bra 	$L__BB0_23;
	ld.global.u32 	%r263, [%rd6+140];
	xor.b32  	%r344, %r344, %r263;
	ld.global.u32 	%r264, [%rd6+144];
	xor.b32  	%r343, %r343, %r264;
	ld.global.u32 	%r265, [%rd6+148];
	xor.b32  	%r342, %r342, %r265;
	ld.global.u32 	%r266, [%rd6+152];
	xor.b32  	%r341, %r341, %r266;
	ld.global.u32 	%r267, [%rd6+156];
	xor.b32  	%r340, %r340, %r267;
$L__BB0_23:
	and.b32  	%r269, %r210, 256;
	setp.eq.s32 	%p13, %r269, 0;
	@%p13 bra 	$L__BB0_25;
	ld.global.u32 	%r270, [%rd6+160];
	xor.b32  	%r344, %r344, %r270;
	ld.global.u32 	%r271, [%rd6+164];
	xor.b32  	%r343, %r343, %r271;
	ld.global.u32 	%r272, [%rd6+168];
	xor.b32  	%r342, %r342, %r272;
	ld.global.u32 	%r273, [%rd6+172];
	xor.b32  	%r341, %r341, %r273;
	ld.global.u32 	%r274, [%rd6+176];
	xor.b32  	%r340, %r340, %r274;
$L__BB0_25:
	and.b32  	%r276, %r210, 512;
	setp.eq.s32 	%p14, %r276, 0;
	@%p14 bra 	$L__BB0_27;
	ld.global.u32 	%r277, [%rd6+180];
	xor.b32  	%r344, %r344, %r277;
	ld.global.u32 	%r278, [%rd6+184];
	xor.b32  	%r343, %r343, %r278;
	ld.global.u32 	%r279, [%rd6+188];
	xor.b32  	%r342, %r342, %r279;
	ld.global.u32 	%r280, [%rd6+192];
	xor.b32  	%r341, %r341, %r280;
	ld.global.u32 	%r281, [%rd6+196];
	xor.b32  	%r340, %r340, %r281;
$L__BB0_27:
	and.b32  	%r283, %r210, 1024;
	setp.eq.s32 	%p15, %r283, 0;
	@%p15 bra 	$L__BB0_29;
	ld.global.u32 	%r284, [%rd6+200];
	xor.b32  	%r344, %r344, %r284;
	ld.global.u32 	%r285, [%rd6+204];
	xor.b32  	%r343, %r343, %r285;
	ld.global.u32 	%r286, [%rd6+208];
	xor.b32  	%r342, %r342, %r286;
	ld.global.u32 	%r287, [%rd6+212];
	xor.b32  	%r341, %r341, %r287;
	ld.global.u32 	%r288, [%rd6+216];
	xor.b32  	%r340, %r340, %r288;
$L__BB0_29:
	and.b32  	%r290, %r210, 2048;
	setp.eq.s32 	%p16, %r290, 0;
	@%p16 bra 	$L__BB0_31;
	ld.global.u32 	%r291, [%rd6+220];
	xor.b32  	%r344, %r344, %r291;
	ld.global.u32 	%r292, [%rd6+224];
	xor.b32  	%r343, %r343, %r292;
	ld.global.u32 	%r293, [%rd6+228];
	xor.b32  	%r342, %r342, %r293;
	ld.global.u32 	%r294, [%rd6+232];
	xor.b32  	%r341, %r341, %r294;
	ld.global.u32 	%r295, [%rd6+236];
	xor.b32  	%r340, %r340, %r295;
$L__BB0_31:
	and.b32  	%r297, %r210, 4096;
	setp.eq.s32 	%p17, %r297, 0;
	@%p17 bra 	$L__BB0_33;
	ld.global.u32 	%r298, [%rd6+240];
	xor.b32  	%r344, %r344, %r298;
	ld.global.u32 	%r299, [%rd6+244];
	xor.b32  	%r343, %r343, %r299;
	ld.global.u32 	%r300, [%rd6+248];
	xor.b32  	%r342, %r342, %r300;
	ld.global.u32 	%r301, [%rd6+252];
	xor.b32  	%r341, %r341, %r301;
	ld.global.u32 	%r302, [%rd6+256];
	xor.b32  	%r340, %r340, %r302;
$L__BB0_33:
	and.b32  	%r304, %r210, 8192;
	setp.eq.s32 	%p18, %r304, 0;
	@%p18 bra 	$L__BB0_35;
	ld.global.u32 	%r305, [%rd6+260];
	xor.b32  	%r344, %r344, %r305;
	ld.global.u32 	%r306, [%rd6+264];
	xor.b32  	%r343, %r343, %r306;
	ld.global.u32 	%r307, [%rd6+268];
	xor.b32  	%r342, %r342, %r307;
	ld.global.u32 	%r308, [%rd6+272];
	xor.b32  	%r341, %r341, %r308;
	ld.global.u32 	%r309, [%rd6+276];
	xor.b32  	%r340, %r340, %r309;
$L__BB0_35:
	and.b32  	%r311, %r210, 16384;
	setp.eq.s32 	%p19, %r311, 0;
	@%p19 bra 	$L__BB0_37;
	ld.global.u32 	%r312, [%rd6+280];
	xor.b32  	%r344, %r344, %r312;
	ld.global.u32 	%r313, [%rd6+284];
	xor.b32  	%r343, %r343, %r313;
	ld.global.u32 	%r314, [%rd6+288];
	xor.b32  	%r342, %r342, %r314;
	ld.global.u32 	%r315, [%rd6+292];
	xor.b32  	%r341, %r341, %r315;
	ld.global.u32 	%r316, [%rd6+296];
	xor.b32  	%r340, %r340, %r316;
$L__BB0_37:
	and.b32  	%r318, %r210, 32768;
	setp.eq.s32 	%p20, %r318, 0;
	@%p20 bra 	$L__BB0_39;
	ld.global.u32 	%r319, [%rd6+300];
	xor.b32  	%r344, %r344, %r319;
	ld.global.u32 	%r320, [%rd6+304];
	xor.b32  	%r343, %r343, %r320;
	ld.global.u32 	%r321, [%rd6+308];
	xor.b32  	%r342, %r342, %r321;
	ld.global.u32 	%r322, [%rd6+312];
	xor.b32  	%r341, %r341, %r322;
	ld.global.u32 	%r323, [%rd6+316];
	xor.b32  	%r340, %r340, %r323;
$L__BB0_39:
	add.s32 	%r339, %r339, 16;
	setp.ne.s32 	%p21, %r339, 32;
	@%p21 bra 	$L__BB0_7;
	mad.lo.s32 	%r324, %r333, -31, %r12;
	add.s32 	%r333, %r324, 1;
	setp.ne.s32 	%p22, %r333, 5;
	@%p22 bra 	$L__BB0_6;
	st.global.u32 	[%rd2+4], %r344;
	st.global.u32 	[%rd2+8], %r343;
	st.global.u32 	[%rd2+12], %r342;
	st.global.u32 	[%rd2+16], %r341;
	st.global.u32 	[%rd2+20], %r340;
	add.s32 	%r327, %r327, 1;
	setp.lt.u32 	%p23, %r327, %r3;
	@%p23 bra 	$L__BB0_5;
$L__BB0_42:
	shr.u64 	%rd7, %rd18, 2;
	add.s32 	%r326, %r326, 1;
	setp.gt.u64 	%p24, %rd18, 3;
	mov.u64 	%rd18, %rd7;
	@%p24 bra 	$L__BB0_3;
$L__BB0_43:
	mov.b32 	%r325, 0;
	st.global.v2.u32 	[%rd2+24], {%r325, %r325};
	st.global.u32 	[%rd2+32], %r325;
	mov.b64 	%rd17, 0;
	st.global.u64 	[%rd2+40], %rd17;
$L__BB0_44:
	ret;

}


// ===== COMPILED SASS (sm_100) =====

	.target	sm_100

	.elftype	@"ET_EXEC"


//--------------------- .note.nv.tkinfo           --------------------------
	.section	.note.nv.tkinfo,"",@"SHT_NOTE"
	.sectionflags	@"SHF_NOTE_NV_TKINFO"
	.tkinfo
        /*0018*/ 	.word	0x00000002
        /*0030*/ 	.string	""
        /*0030*/ 	.string	"ptxas"
        /*0030*/ 	.string	"Cuda compilation tools, release 13.0, V13.0.88"
        /*0030*/ 	.string	"Build cuda_13.0.r13.0/compiler.36424714_0"
        /*0030*/ 	.string	"-arch sm_100 -m 64 "



//--------------------- .note.nv.cuinfo           --------------------------
	.section	.note.nv.cuinfo,"",@"SHT_NOTE"
	.sectionflags	@"SHF_NOTE_NV_CUINFO"
        /*0018*/ 	.short	0x0002
        /*001a*/ 	.short	0x0064
        /*001c*/ 	.short	0x0082
	.zero		2


//--------------------- .nv.info                  --------------------------
	.section	.nv.info,"",@"SHT_CUDA_INFO"
	.align	4


	//----- nvinfo : EIATTR_REGCOUNT
	.align		4
        /*0000*/ 	.byte	0x04, 0x2f
        /*0002*/ 	.short	(.L_10 - .L_9)
	.align		4
.L_9:
        /*0004*/ 	.word	index@(_Z16initStatesKernelP17curandStateXORWOWyi)
        /*0008*/ 	.word	0x0000001f


	//----- nvinfo : EIATTR_FRAME_SIZE
	.align		4
.L_10:
        /*000c*/ 	.byte	0x04, 0x11
        /*000e*/ 	.short	(.L_12 - .L_11)
	.align		4
.L_11:
        /*0010*/ 	.word	index@(_Z16initStatesKernelP17curandStateXORWOWyi)
        /*0014*/ 	.word	0x00000000


	//----- nvinfo : EIATTR_MIN_STACK_SIZE
	.align		4
.L_12:
        /*0018*/ 	.byte	0x04, 0x12
        /*001a*/ 	.short	(.L_14 - .L_13)
	.align		4
.L_13:
        /*001c*/ 	.word	index@(_Z16initStatesKernelP17curandStateXORWOWyi)
        /*0020*/ 	.word	0x00000000
.L_14:


//--------------------- .nv.compat                --------------------------
	.section	.nv.compat,"",@"SHT_CUDA_COMPAT_INFO"
	.align	4
        /*0000*/ 	.byte	0x02, 0x09, 0x00, 0x00, 0x02, 0x02, 0x01, 0x00, 0x02, 0x05, 0x05, 0x00, 0x03, 0x07, 0x01, 0x01
        /*0010*/ 	.byte	0x02, 0x03, 0x00, 0x00, 0x02, 0x06, 0x01, 0x00, 0x04, 0x0b, 0x08, 0x00, 0x09, 0x00, 0x00, 0x00
        /*0020*/ 	.byte	0x00, 0x00, 0x00, 0x00


//--------------------- .nv.info._Z16initStatesKernelP17curandStateXORWOWyi --------------------------
	.section	.nv.info._Z16initStatesKernelP17curandStateXORWOWyi,"",@"SHT_CUDA_INFO"
	.sectionflags	@""
	.align	4


	//----- nvinfo : EIATTR_CUDA_API_VERSION
	.align		4
        /*0000*/ 	.byte	0x04, 0x37
        /*0002*/ 	.short	(.L_16 - .L_15)
.L_15:
        /*0004*/ 	.word	0x00000082


	//----- nvinfo : EIATTR_KPARAM_INFO
	.align		4
.L_16:
        /*0008*/ 	.byte	0x04, 0x17
        /*000a*/ 	.short	(.L_18 - .L_17)
.L_17:
        /*000c*/ 	.word	0x00000000
        /*0010*/ 	.short	0x0002
        /*0012*/ 	.short	0x0010
        /*0014*/ 	.byte	0x00, 0xf0, 0x11, 0x00


	//----- nvinfo : EIATTR_KPARAM_INFO
	.align		4
.L_18:
        /*0018*/ 	.byte	0x04, 0x17
        /*001a*/ 	.short	(.L_20 - .L_19)
.L_19:
        /*001c*/ 	.word	0x00000000
        /*0020*/ 	.short	0x0001
        /*0022*/ 	.short	0x0008
        /*0024*/ 	.byte	0x00, 0xf0, 0x21, 0x00


	//----- nvinfo : EIATTR_KPARAM_INFO
	.align		4
.L_20:
        /*0028*/ 	.byte	0x04, 0x17
        /*002a*/ 	.short	(.L_22 - .L_21)
.L_21:
        /*002c*/ 	.word	0x00000000
        /*0030*/ 	.short	0x0000
        /*0032*/ 	.short	0x0000
        /*0034*/ 	.byte	0x00, 0xf5, 0x21, 0x00


	//----- nvinfo : EIATTR_SPARSE_MMA_MASK
	.align		4
.L_22:
        /*0038*/ 	.byte	0x03, 0x50
        /*003a*/ 	.short	0x0000


	//----- nvinfo : EIATTR_MAXREG_COUNT
	.align		4
        /*003c*/ 	.byte	0x03, 0x1b
        /*003e*/ 	.short	0x00ff


	//----- nvinfo : EIATTR_MERCURY_ISA_VERSION
	.align		4
        /*0040*/ 	.byte	0x03, 0x5f
        /*0042*/ 	.short	0x0101


	//----- nvinfo : EIATTR_VRC_CTA_INIT_COUNT
	.align		4
        /*0044*/ 	.byte	0x02, 0x4a
	.zero		1
	.zero		1


	//----- nvinfo : EIATTR_EXIT_INSTR_OFFSETS
	.align		4
        /*0048*/ 	.byte	0x04, 0x1c
        /*004a*/ 	.short	(.L_24 - .L_23)


	//   ....[0]....
.L_23:
        /*004c*/ 	.word	0x000000d0


	//   ....[1]....
        /*0050*/ 	.word	0x00000f60


	//----- nvinfo : EIATTR_CRS_STACK_SIZE
	.align		4
.L_24:
        /*0054*/ 	.byte	0x04, 0x1e
        /*0056*/ 	.short	(.L_26 - .L_25)
.L_25:
        /*0058*/ 	.word	0x00000000


	//----- nvinfo : EIATTR_CBANK_PARAM_SIZE
	.align		4
.L_26:
        /*005c*/ 	.byte	0x03, 0x19
        /*005e*/ 	.short	0x0014


	//----- nvinfo : EIATTR_PARAM_CBANK
	.align		4
        /*0060*/ 	.byte	0x04, 0x0a
        /*0062*/ 	.short	(.L_28 - .L_27)
	.align		4
.L_27:
        /*0064*/ 	.word	index@(.nv.constant0._Z16initStatesKernelP17curandStateXORWOWyi)
        /*0068*/ 	.short	0x0380
        /*006a*/ 	.short	0x0014


	//----- nvinfo : EIATTR_SW_WAR
	.align		4
.L_28:
        /*006c*/ 	.byte	0x04, 0x36
        /*006e*/ 	.short	(.L_30 - .L_29)
.L_29:
        /*0070*/ 	.word	0x00000008
.L_30:


//--------------------- .nv.callgraph             --------------------------
	.section	.nv.callgraph,"",@"SHT_CUDA_CALLGRAPH"
	.align	4
	.sectionentsize	8
	.align		4
        /*0000*/ 	.word	0x00000000
	.align		4
        /*0004*/ 	.word	0xffffffff
	.align		4
        /*0008*/ 	.word	0x00000000
	.align		4
        /*000c*/ 	.word	0xfffffffe
	.align		4
        /*0010*/ 	.word	0x00000000
	.align		4
        /*0014*/ 	.word	0xfffffffd
	.align		4
        /*0018*/ 	.word	0x00000000
	.align		4
        /*001c*/ 	.word	0xfffffffc


//--------------------- .nv.constant4             --------------------------
	.section	.nv.constant4,"a",@progbits
	.align	8
	.align		8
.nv.constant4:
        /*0000*/ 	.dword	precalc_xorwow_matrix
	.align		8
        /*0008*/ 	.dword	precalc_xorwow_offset_matrix
	.align		8
        /*0010*/ 	.dword	mrg32k3aM1
	.align		8
        /*0018*/ 	.dword	mrg32k3aM2
	.align		8
        /*0020*/ 	.dword	mrg32k3aM1SubSeq
	.align		8
        /*0028*/ 	.dword	mrg32k3aM2SubSeq
	.align		8
        /*0030*/ 	.dword	mrg32k3aM1Seq
	.align		8
        /*0038*/ 	.dword	mrg32k3aM2Seq


//--------------------- .nv.constant3             --------------------------
	.section	.nv.constant3,"a",@progbits
	.align	8
.nv.constant3:
	.type		__cr_lgamma_table,@object
	.size		__cr_lgamma_table,(.L_8 - __cr_lgamma_table)
__cr_lgamma_table:
        /*0000*/ 	.byte	0x00, 0x00, 0x00, 0x00, 0x00, 0x00, 0x00, 0x00, 0x00, 0x00, 0x00, 0x00, 0x00, 0x00, 0x00, 0x00
        /*0010*/ 	.byte	0xef, 0x39, 0xfa, 0xfe, 0x42, 0x2e, 0xe6, 0x3f, 0x02, 0x20, 0x2a, 0xfa, 0x0b, 0xab, 0xfc, 0x3f
        /*0020*/ 	.byte	0xf9, 0x2c, 0x92, 0x7c, 0xa7, 0x6c, 0x09, 0x40, 0xc9, 0x79, 0x44, 0x3c, 0x64, 0x26, 0x13, 0x40
        /*0030*/ 	.byte	0xca, 0x01, 0xcf, 0x3a, 0x27, 0x51, 0x1a, 0x40, 0x30, 0xcc, 0x2d, 0xf3, 0xe1, 0x0c, 0x21, 0x40
        /*0040*/ 	.byte	0x0d, 0xb7, 0xfc, 0x82, 0x8e, 0x35, 0x25, 0x40
.L_8:


//--------------------- .text._Z16initStatesKernelP17curandStateXORWOWyi --------------------------
	.section	.text._Z16initStatesKernelP17curandStateXORWOWyi,"ax",@progbits
	.align	128
        .global         _Z16initStatesKernelP17curandStateXORWOWyi
        .type           _Z16initStatesKernelP17curandStateXORWOWyi,@function
        .size           _Z16initStatesKernelP17curandStateXORWOWyi,(.L_x_9 - _Z16initStatesKernelP17curandStateXORWOWyi)
        .other          _Z16initStatesKernelP17curandStateXORWOWyi,@"STO_CUDA_ENTRY STV_DEFAULT"
_Z16initStatesKernelP17curandStateXORWOWyi:
.text._Z16initStatesKernelP17curandStateXORWOWyi:
[----:B------:R-:W-:Y:S01]  /*0000*/  LDC R1, c[0x0][0x37c] ;  /* 0x0000df00ff017b82 */ /* 0x000fe20000000800 */
[----:B------:R-:W0:Y:S07]  /*0010*/  S2R R3, SR_TID.Y ;  /* 0x0000000000037919 */ /* 0x000e2e0000002200 */
[----:B------:R-:W0:Y:S01]  /*0020*/  S2UR UR4, SR_CTAID.Y ;  /* 0x00000000000479c3 */ /* 0x000e220000002600 */
[----:B------:R-:W1:Y:S01]  /*0030*/  LDCU UR6, c[0x0][0x390] ;  /* 0x00007200ff0677ac */ /* 0x000e620008000800 */
[----:B------:R-:W2:Y:S06]  /*0040*/  S2R R5, SR_TID.X ;  /* 0x0000000000057919 */ /* 0x000eac0000002100 */
[----:B------:R-:W0:Y:S08]  /*0050*/  LDC R0, c[0x0][0x364] ;  /* 0x0000d900ff007b82 */ /* 0x000e300000000800 */
[----:B------:R-:W2:Y:S08]  /*0060*/  S2UR UR5, SR_CTAID.X ;  /* 0x00000000000579c3 */ /* 0x000eb00000002500 */
[----:B------:R-:W2:Y:S01]  /*0070*/  LDC R2, c[0x0][0x360] ;  /* 0x0000d800ff027b82 */ /* 0x000ea20000000800 */
[----:B0-----:R-:W-:-:S02]  /*0080*/  IMAD R0, R0, UR4, R3 ;  /* 0x0000000400007c24 */ /* 0x001fc4000f8e0203 */
[----:B--2---:R-:W-:-:S04]  /*0090*/  IMAD R3, R2, UR5, R5 ;  /* 0x0000000502037c24 */ /* 0x004fc8000f8e0205 */
[C---:B-1----:R-:W-:Y:S01]  /*00a0*/  IMAD R13, R0.reuse, UR6, R3 ;  /* 0x00000006000d7c24 */ /* 0x042fe2000f8e0203 */
[----:B------:R-:W-:-:S04]  /*00b0*/  VIMNMX R2, PT, PT, R0, R3, !PT ;  /* 0x0000000300027248 */ /* 0x000fc80007fe0100 */
[----:B------:R-:W-:-:S13]  /*00c0*/  ISETP.GE.AND P0, PT, R2, UR6, PT ;  /* 0x0000000602007c0c */ /* 0x000fda000bf06270 */
[----:B------:R-:W-:Y:S05]  /*00d0*/  @P0 EXIT ;  /* 0x000000000000094d */ /* 0x000fea0003800000 */
[----:B------:R-:W0:Y:S01]  /*00e0*/  LDC.64 R2, c[0x0][0x388] ;  /* 0x0000e200ff027b82 */ /* 0x000e220000000a00 */
[----:B------:R-:W1:Y:S01]  /*00f0*/  LDCU.64 UR4, c[0x0][0x358] ;  /* 0x00006b00ff0477ac */ /* 0x000e620008000a00 */
[----:B------:R-:W-:Y:S01]  /*0100*/  ISETP.NE.AND P0, PT, R13, RZ, PT ;  /* 0x000000ff0d00720c */ /* 0x000fe20003f05270 */
[----:B------:R-:W-:Y:S05]  /*0110*/  BSSY.RECONVERGENT B0, `(.L_x_0) ;  /* 0x00000e1000007945 */ /* 0x000fea0003800200 */
[----:B------:R-:W2:Y:S01]  /*0120*/  LDC.64 R6, c[0x0][0x380] ;  /* 0x0000e000ff067b82 */ /* 0x000ea20000000a00 */
[----:B0-----:R-:W-:Y:S02]  /*0130*/  LOP3.LUT R0, R2, 0xaad26b49, RZ, 0x3c, !PT ;  /* 0xaad26b4902007812 */ /* 0x001fe400078e3cff */
[----:B------:R-:W-:-:S03]  /*0140*/  LOP3.LUT R2, R3, 0xf7dcefdd, RZ, 0x3c, !PT ;  /* 0xf7dcefdd03027812 */ /* 0x000fc600078e3cff */
[----:B------:R-:W-:Y:S02]  /*0150*/  IMAD R0, R0, 0x4182bed5, RZ ;  /* 0x4182bed500007824 */ /* 0x000fe400078e02ff */
[----:B------:R-:W-:Y:S02]  /*0160*/  IMAD R3, R2, -0x658354e5, RZ ;  /* 0x9a7cab1b02037824 */ /* 0x000fe400078e02ff */
[----:B--2---:R-:W-:Y:S01]  /*0170*/  IMAD.WIDE R6, R13, 0x30, R6 ;  /* 0x000000300d067825 */ /* 0x004fe200078e0206 */
[C---:B------:R-:W-:Y:S02]  /*0180*/  LOP3.LUT R8, R0.reuse, 0x159a55e5, RZ, 0x3c, !PT ;  /* 0x159a55e500087812 */ /* 0x040fe400078e3cff */
[C---:B------:R-:W-:Y:S01]  /*0190*/  IADD3 R4, PT, PT, R0.reuse, 0x64f0c9, R3 ;  /* 0x0064f0c900047810 */ /* 0x040fe20007ffe003 */
[C---:B------:R-:W-:Y:S01]  /*01a0*/  VIADD R5, R0.reuse, 0x75bcd15 ;  /* 0x075bcd1500057836 */ /* 0x040fe20000000000 */
[----:B------:R-:W-:Y:S01]  /*01b0*/  LOP3.LUT R10, R3, 0x5491333, RZ, 0x3c, !PT ;  /* 0x05491333030a7812 */ /* 0x000fe200078e3cff */
[----:B------:R-:W-:-:S02]  /*01c0*/  VIADD R11, R0, 0x583f19 ;  /* 0x00583f19000b7836 */ /* 0x000fc40000000000 */
[----:B------:R-:W-:Y:S01]  /*01d0*/  VIADD R9, R3, 0x1f123bb5 ;  /* 0x1f123bb503097836 */ /* 0x000fe20000000000 */
[----:B-1----:R0:W-:Y:S04]  /*01e0*/  STG.E.64 desc[UR4][R6.64], R4 ;  /* 0x0000000406007986 */ /* 0x0021e8000c101b04 */
[----:B------:R0:W-:Y:S04]  /*01f0*/  STG.E.64 desc[UR4][R6.64+0x8], R8 ;  /* 0x0000080806007986 */ /* 0x0001e8000c101b04 */
[----:B------:R0:W-:Y:S01]  /*0200*/  STG.E.64 desc[UR4][R6.64+0x10], R10 ;  /* 0x0000100a06007986 */ /* 0x0001e2000c101b04 */
[----:B------:R-:W-:Y:S05]  /*0210*/  @!P0 BRA `(.L_x_1) ;  /* 0x0000000c00408947 */ /* 0x000fea0003800000 */
[----:B------:R-:W-:Y:S01]  /*0220*/  SHF.R.S32.HI R0, RZ, 0x1f, R13 ;  /* 0x0000001fff007819 */ /* 0x000fe2000001140d */
[----:B------:R-:W-:-:S07]  /*0230*/  IMAD.MOV.U32 R12, RZ, RZ, RZ ;  /* 0x000000ffff0c7224 */ /* 0x000fce00078e00ff */
.L_x_7:
[----:B-1----:R-:W-:Y:S01]  /*0240*/  LOP3.LUT R2, R13, 0x3, RZ, 0xc0, !PT ;  /* 0x000000030d027812 */ /* 0x002fe200078ec0ff */
[----:B------:R-:W-:Y:S03]  /*0250*/  BSSY.RECONVERGENT B1, `(.L_x_2) ;  /* 0x00000c6000017945 */ /* 0x000fe60003800200 */
[----:B------:R-:W-:-:S04]  /*0260*/  ISETP.NE.U32.AND P0, PT, R2, RZ, PT ;  /* 0x000000ff0200720c */ /* 0x000fc80003f05070 */
[----:B------:R-:W-:-:S13]  /*0270*/  ISETP.NE.AND.EX P0, PT, RZ, RZ, PT, P0 ;  /* 0x000000ffff00720c */ /* 0x000fda0003f05300 */
[----:B------:R-:W-:Y:S05]  /*0280*/  @!P0 BRA `(.L_x_3) ;  /* 0x0000000c00088947 */ /* 0x000fea0003800000 */
[----:B0-----:R-:W0:Y:S01]  /*0290*/  LDC.64 R8, c[0x4][RZ] ;  /* 0x01000000ff087b82 */ /* 0x001e220000000a00 */
[----:B------:R-:W-:Y:S02]  /*02a0*/  IMAD.MOV.U32 R14, RZ, RZ, RZ ;  /* 0x000000ffff0e7224 */ /* 0x000fe400078e00ff */
[----:B0-----:R-:W-:-:S07]  /*02b0*/  IMAD.WIDE.U32 R8, R12, 0xc80, R8 ;  /* 0x00000c800c087825 */ /* 0x001fce00078e0008 */
.L_x_6:
[----:B-1----:R-:W-:Y:S01]  /*02c0*/  IMAD.MOV.U32 R15, RZ, RZ, RZ ;  /* 0x000000ffff0f7224 */ /* 0x002fe200078e00ff */
[----:B------:R-:W-:Y:S01]  /*02d0*/  CS2R R2, SRZ ;  /* 0x0000000000027805 */ /* 0x000fe2000001ff00 */
[----:B------:R-:W-:Y:S01]  /*02e0*/  IMAD.MOV.U32 R17, RZ, RZ, RZ ;  /* 0x000000ffff117224 */ /* 0x000fe200078e00ff */
[----:B------:R-:W-:-:S07]  /*02f0*/  CS2R R4, SRZ ;  /* 0x0000000000047805 */ /* 0x000fce000001ff00 */
.L_x_5:
[----:B------:R-:W-:-:S05]  /*0300*/  IMAD.WIDE.U32 R10, R17, 0x4, R6 ;  /* 0x00000004110a7825 */ /* 0x000fca00078e0006 */
[----:B------:R0:W5:Y:S01]  /*0310*/  LDG.E R16, desc[UR4][R10.64+0x4] ;  /* 0x000004040a107981 */ /* 0x000162000c1e1900 */
[----:B------:R-:W-:-:S07]  /*0320*/  IMAD.MOV.U32 R19, RZ, RZ, RZ ;  /* 0x000000ffff137224 */ /* 0x000fce00078e00ff */
.L_x_4:
[----:B-----5:R-:W-:Y:S01]  /*0330*/  SHF.R.U32.HI R24, RZ, R19, R16 ;  /* 0x00000013ff187219 */ /* 0x020fe20000011610 */
[----:B0-----:R-:W-:-:S03]  /*0340*/  IMAD.SHL.U32 R10, R17, 0x20, RZ ;  /* 0x00000020110a7824 */ /* 0x001fc600078e00ff */
[----:B------:R-:W-:Y:S01]  /*0350*/  LOP3.LUT R11, R24, 0x1, RZ, 0xc0, !PT ;  /* 0x00000001180b7812 */ /* 0x000fe200078ec0ff */
[----:B------:R-:W-:-:S03]  /*0360*/  IMAD.IADD R10, R10, 0x1, R19 ;  /* 0x000000010a0a7824 */ /* 0x000fc600078e0213 */
[----:B------:R-:W-:Y:S01]  /*0370*/  ISETP.NE.U32.AND P0, PT, R11, 0x1, PT ;  /* 0x000000010b00780c */ /* 0x000fe20003f05070 */
[----:B------:R-:W-:-:S03]  /*0380*/  IMAD R11, R10, 0x5, RZ ;  /* 0x000000050a0b7824 */ /* 0x000fc600078e02ff */
[----:B------:R-:W-:Y:S01]  /*0390*/  R2P PR, R24, 0x7e ;  /* 0x0000007e18007804 */ /* 0x000fe20000000000 */
[----:B------:R-:W-:-:S08]  /*03a0*/  IMAD.WIDE.U32 R10, R11, 0x4, R8 ;  /* 0x000000040b0a7825 */ /* 0x000fd000078e0008 */
[----:B------:R-:W2:Y:S04]  /*03b0*/  @!P0 LDG.E R18, desc[UR4][R10.64] ;  /* 0x000000040a128981 */ /* 0x000ea8000c1e1900 */
[----:B------:R-:W3:Y:S04]  /*03c0*/  @!P0 LDG.E R20, desc[UR4][R10.64+0x10] ;  /* 0x000010040a148981 */ /* 0x000ee8000c1e1900 */
[----:B------:R-:W4:Y:S04]  /*03d0*/  @P1 LDG.E R22, desc[UR4][R10.64+0x14] ;  /* 0x000014040a161981 */ /* 0x000f28000c1e1900 */
[----:B------:R-:W4:Y:S04]  /*03e0*/  @P2 LDG.E R26, desc[UR4][R10.64+0x28] ;  /* 0x000028040a1a2981 */ /* 0x000f28000c1e1900 */
[----:B------:R-:W4:Y:S04]  /*03f0*/  @!P0 LDG.E R21, desc[UR4][R10.64+0x4] ;  /* 0x000004040a158981 */ /* 0x000f28000c1e1900 */
[----:B------:R-:W4:Y:S04]  /*0400*/  @!P0 LDG.E R23, desc[UR4][R10.64+0xc] ;  /* 0x00000c040a178981 */ /* 0x000f28000c1e1900 */
[----:B------:R-:W4:Y:S04]  /*0410*/  @P1 LDG.E R25, desc[UR4][R10.64+0x18] ;  /* 0x000018040a191981 */ /* 0x000f28000c1e1900 */
[----:B------:R-:W4:Y:S04]  /*0420*/  @P3 LDG.E R28, desc[UR4][R10.64+0x3c] ;  /* 0x00003c040a1c3981 */ /* 0x000f28000c1e1900 */
[----:B------:R-:W4:Y:S01]  /*0430*/  @P6 LDG.E R27, desc[UR4][R10.64+0x7c] ;  /* 0x00007c040a1b6981 */ /* 0x000f22000c1e1900 */
[----:B--2---:R-:W-:-:S03]  /*0440*/  @!P0 LOP3.LUT R15, R15, R18, RZ, 0x3c, !PT ;  /* 0x000000120f0f8212 */ /* 0x004fc600078e3cff */
[----:B------:R-:W2:Y:S01]  /*0450*/  @!P0 LDG.E R18, desc[UR4][R10.64+0x8] ;  /* 0x000008040a128981 */ /* 0x000ea2000c1e1900 */
[----:B---3--:R-:W-:-:S03]  /*0460*/  @!P0 LOP3.LUT R3, R3, R20, RZ, 0x3c, !PT ;  /* 0x0000001403038212 */ /* 0x008fc600078e3cff */
[----:B------:R-:W3:Y:S01]  /*0470*/  @P1 LDG.E R20, desc[UR4][R10.64+0x24] ;  /* 0x000024040a141981 */ /* 0x000ee2000c1e1900 */
[----:B----4-:R-:W-:-:S03]  /*0480*/  @P1 LOP3.LUT R15, R15, R22, RZ, 0x3c, !PT ;  /* 0x000000160f0f1212 */ /* 0x010fc600078e3cff */
[----:B------:R-:W4:Y:S01]  /*0490*/  @P2 LDG.E R22, desc[UR4][R10.64+0x38] ;  /* 0x000038040a162981 */ /* 0x000f22000c1e1900 */
[----:B------:R-:W-:-:S03]  /*04a0*/  @P2 LOP3.LUT R15, R15, R26, RZ, 0x3c, !PT ;  /* 0x0000001a0f0f2212 */ /* 0x000fc600078e3cff */
[----:B------:R-:W4:Y:S01]  /*04b0*/  @P4 LDG.E R26, desc[UR4][R10.64+0x50] ;  /* 0x000050040a1a4981 */ /* 0x000f22000c1e1900 */
[----:B------:R-:W-:-:S03]  /*04c0*/  @!P0 LOP3.LUT R4, R4, R21, RZ, 0x3c, !PT ;  /* 0x0000001504048212 */ /* 0x000fc600078e3cff */
[----:B------:R-:W4:Y:S01]  /*04d0*/  @P1 LDG.E R21, desc[UR4][R10.64+0x20] ;  /* 0x000020040a151981 */ /* 0x000f22000c1e1900 */
[----:B------:R-:W-:-:S03]  /*04e0*/  @!P0 LOP3.LUT R2, R2, R23, RZ, 0x3c, !PT ;  /* 0x0000001702028212 */ /* 0x000fc600078e3cff */
[----:B------:R-:W4:Y:S01]  /*04f0*/  @P2 LDG.E R23, desc[UR4][R10.64+0x2c] ;  /* 0x00002c040a172981 */ /* 0x000f22000c1e1900 */
[----:B------:R-:W-:-:S03]  /*0500*/  @P1 LOP3.LUT R4, R4, R25, RZ, 0x3c, !PT ;  /* 0x0000001904041212 */ /* 0x000fc600078e3cff */
[----:B------:R-:W4:Y:S01]  /*0510*/  @P2 LDG.E R25, desc[UR4][R10.64+0x34] ;  /* 0x000034040a192981 */ /* 0x000f22000c1e1900 */
[----:B--2---:R-:W-:-:S03]  /*0520*/  @!P0 LOP3.LUT R5, R5, R18, RZ, 0x3c, !PT ;  /* 0x0000001205058212 */ /* 0x004fc600078e3cff */
[----:B------:R-:W2:Y:S01]  /*0530*/  @P1 LDG.E R18, desc[UR4][R10.64+0x1c] ;  /* 0x00001c040a121981 */ /* 0x000ea2000c1e1900 */
[----:B---3--:R-:W-:-:S03]  /*0540*/  @P1 LOP3.LUT R3, R3, R20, RZ, 0x3c, !PT ;  /* 0x0000001403031212 */ /* 0x008fc600078e3cff */
[----:B------:R-:W3:Y:S01]  /*0550*/  @P2 LDG.E R20, desc[UR4][R10.64+0x30] ;  /* 0x000030040a142981 */ /* 0x000ee2000c1e1900 */
[----:B----4-:R-:W-:-:S03]  /*0560*/  @P2 LOP3.LUT R3, R3, R22, RZ, 0x3c, !PT ;  /* 0x0000001603032212 */ /* 0x010fc600078e3cff */
[----:B------:R-:W4:Y:S01]  /*0570*/  @P3 LDG.E R22, desc[UR4][R10.64+0x4c] ;  /* 0x00004c040a163981 */ /* 0x000f22000c1e1900 */
[----:B------:R-:W-:-:S04]  /*0580*/  @P3 LOP3.LUT R15, R15, R28, RZ, 0x3c, !PT ;  /* 0x0000001c0f0f3212 */ /* 0x000fc800078e3cff */
[----:B------:R-:W-:Y:S02]  /*0590*/  @P4 LOP3.LUT R15, R15, R26, RZ, 0x3c, !PT ;  /* 0x0000001a0f0f4212 */ /* 0x000fe400078e3cff */
[----:B------:R-:W-:Y:S01]  /*05a0*/  @P1 LOP3.LUT R2, R2, R21, RZ, 0x3c, !PT ;  /* 0x0000001502021212 */ /* 0x000fe200078e3cff */
[----:B------:R-:W4:Y:S04]  /*05b0*/  @P5 LDG.E R26, desc[UR4][R10.64+0x64] ;  /* 0x000064040a1a5981 */ /* 0x000f28000c1e1900 */
[----:B------:R-:W4:Y:S01]  /*05c0*/  @P3 LDG.E R21, desc[UR4][R10.64+0x40] ;  /* 0x000040040a153981 */ /* 0x000f22000c1e1900 */
[----:B------:R-:W-:Y:S02]  /*05d0*/  @P2 LOP3.LUT R4, R4, R23, RZ, 0x3c, !PT ;  /* 0x0000001704042212 */ /* 0x000fe400078e3cff */
[----:B------:R-:W-:Y:S01]  /*05e0*/  @P2 LOP3.LUT R2, R2, R25, RZ, 0x3c, !PT ;  /* 0x0000001902022212 */ /* 0x000fe200078e3cff */
[----:B------:R-:W4:Y:S04]  /*05f0*/  @P3 LDG.E R23, desc[UR4][R10.64+0x48] ;  /* 0x000048040a173981 */ /* 0x000f28000c1e1900 */
[----:B------:R-:W4:Y:S01]  /*0600*/  @P4 LDG.E R25, desc[UR4][R10.64+0x54] ;  /* 0x000054040a194981 */ /* 0x000f22000c1e1900 */
[----:B--2---:R-:W-:-:S03]  /*0610*/  @P1 LOP3.LUT R5, R5, R18, RZ, 0x3c, !PT ;  /* 0x0000001205051212 */ /* 0x004fc600078e3cff */
[----:B------:R-:W2:Y:S01]  /*0620*/  @P3 LDG.E R18, desc[UR4][R10.64+0x44] ;  /* 0x000044040a123981 */ /* 0x000ea2000c1e1900 */
[----:B---3--:R-:W-:-:S03]  /*0630*/  @P2 LOP3.LUT R5, R5, R20, RZ, 0x3c, !PT ;  /* 0x0000001405052212 */ /* 0x008fc600078e3cff */
[----:B------:R-:W3:Y:S01]  /*0640*/  @P4 LDG.E R20, desc[UR4][R10.64+0x58] ;  /* 0x000058040a144981 */ /* 0x000ee2000c1e1900 */
[----:B----4-:R-:W-:-:S03]  /*0650*/  @P3 LOP3.LUT R3, R3, R22, RZ, 0x3c, !PT ;  /* 0x0000001603033212 */ /* 0x010fc600078e3cff */
[----:B------:R-:W4:Y:S01]  /*0660*/  @P4 LDG.E R22, desc[UR4][R10.64+0x60] ;  /* 0x000060040a164981 */ /* 0x000f22000c1e1900 */
[----:B------:R-:W-:Y:S02]  /*0670*/  LOP3.LUT P0, RZ, R24, 0x80, RZ, 0xc0, !PT ;  /* 0x0000008018ff7812 */ /* 0x000fe4000780c0ff */
[----:B------:R-:W-:Y:S02]  /*0680*/  @P5 LOP3.LUT R15, R15, R26, RZ, 0x3c, !PT ;  /* 0x0000001a0f0f5212 */ /* 0x000fe400078e3cff */
[----:B------:R-:W4:Y:S01]  /*0690*/  @P6 LDG.E R26, desc[UR4][R10.64+0x78] ;  /* 0x000078040a1a6981 */ /* 0x000f22000c1e1900 */
[----:B------:R-:W-:-:S03]  /*06a0*/  @P3 LOP3.LUT R4, R4, R21, RZ, 0x3c, !PT ;  /* 0x0000001504043212 */ /* 0x000fc600078e3cff */
[----:B------:R-:W4:Y:S01]  /*06b0*/  @P4 LDG.E R21, desc[UR4][R10.64+0x5c] ;  /* 0x00005c040a154981 */ /* 0x000f22000c1e1900 */
[----:B------:R-:W-:-:S03]  /*06c0*/  @P3 LOP3.LUT R2, R2, R23, RZ, 0x3c, !PT ;  /* 0x0000001702023212 */ /* 0x000fc600078e3cff */
[----:B------:R-:W4:Y:S01]  /*06d0*/  @P5 LDG.E R23, desc[UR4][R10.64+0x68] ;  /* 0x000068040a175981 */ /* 0x000f22000c1e1900 */
[----:B------:R-:W-:-:S03]  /*06e0*/  @P4 LOP3.LUT R4, R4, R25, RZ, 0x3c, !PT ;  /* 0x0000001904044212 */ /* 0x000fc600078e3cff */
[----:B------:R-:W4:Y:S01]  /*06f0*/  @P5 LDG.E R25, desc[UR4][R10.64+0x70] ;  /* 0x000070040a195981 */ /* 0x000f22000c1e1900 */
[----:B--2---:R-:W-:-:S03]  /*0700*/  @P3 LOP3.LUT R5, R5, R18, RZ, 0x3c, !PT ;  /* 0x0000001205053212 */ /* 0x004fc600078e3cff */
[----:B------:R-:W2:Y:S01]  /*0710*/  @P5 LDG.E R18, desc[UR4][R10.64+0x6c] ;  /* 0x00006c040a125981 */ /* 0x000ea2000c1e1900 */
[----:B---3--:R-:W-:-:S03]  /*0720*/  @P4 LOP3.LUT R5, R5, R20, RZ, 0x3c, !PT ;  /* 0x0000001405054212 */ /* 0x008fc600078e3cff */
[----:B------:R-:W3:Y:S01]  /*0730*/  @P5 LDG.E R20, desc[UR4][R10.64+0x74] ;  /* 0x000074040a145981 */ /* 0x000ee2000c1e1900 */
[----:B----4-:R-:W-:-:S03]  /*0740*/  @P4 LOP3.LUT R3, R3, R22, RZ, 0x3c, !PT ;  /* 0x0000001603034212 */ /* 0x010fc600078e3cff */
[----:B------:R-:W4:Y:S01]  /*0750*/  @P0 LDG.E R22, desc[UR4][R10.64+0x8c] ;  /* 0x00008c040a160981 */ /* 0x000f22000c1e1900 */
[----:B------:R-:W-:-:S03]  /*0760*/  @P6 LOP3.LUT R15, R15, R26, RZ, 0x3c, !PT ;  /* 0x0000001a0f0f6212 */ /* 0x000fc600078e3cff */
        /* <DEDUP_REMOVED lines=13> */
[----:B------:R-:W-:Y:S02]  /*0840*/  @P6 LOP3.LUT R4, R4, R27, RZ, 0x3c, !PT ;  /* 0x0000001b04046212 */ /* 0x000fe400078e3cff */
[----:B------:R-:W-:Y:S02]  /*0850*/  @P6 LOP3.LUT R2, R2, R21, RZ, 0x3c, !PT ;  /* 0x0000001502026212 */ /* 0x000fe400078e3cff */
[----:B------:R-:W-:Y:S02]  /*0860*/  @P0 LOP3.LUT R4, R4, R23, RZ, 0x3c, !PT ;  /* 0x0000001704040212 */ /* 0x000fe400078e3cff */
[----:B------:R-:W-:Y:S02]  /*0870*/  @P0 LOP3.LUT R2, R2, R25, RZ, 0x3c, !PT ;  /* 0x0000001902020212 */ /* 0x000fe400078e3cff */
[----:B--2---:R-:W-:Y:S02]  /*0880*/  @P6 LOP3.LUT R5, R5, R18, RZ, 0x3c, !PT ;  /* 0x0000001205056212 */ /* 0x004fe400078e3cff */
[----:B---3--:R-:W-:-:S02]  /*0890*/  @P6 LOP3.LUT R3, R3, R20, RZ, 0x3c, !PT ;  /* 0x0000001403036212 */ /* 0x008fc400078e3cff */
[----:B----4-:R-:W-:Y:S02]  /*08a0*/  @P0 LOP3.LUT R5, R5, R22, RZ, 0x3c, !PT ;  /* 0x0000001605050212 */ /* 0x010fe400078e3cff */
[----:B------:R-:W-:Y:S02]  /*08b0*/  @P0 LOP3.LUT R3, R3, R26, RZ, 0x3c, !PT ;  /* 0x0000001a03030212 */ /* 0x000fe400078e3cff */
[----:B------:R-:W-:-:S13]  /*08c0*/  R2P PR, R24.B1, 0x7f ;  /* 0x0000007f18007804 */ /* 0x000fda0000001000 */
[----:B------:R-:W2:Y:S04]  /*08d0*/  @P0 LDG.E R18, desc[UR4][R10.64+0xa0] ;  /* 0x0000a0040a120981 */ /* 0x000ea8000c1e1900 */
[----:B------:R-:W3:Y:S04]  /*08e0*/  @P1 LDG.E R22, desc[UR4][R10.64+0xb4] ;  /* 0x0000b4040a161981 */ /* 0x000ee8000c1e1900 */
[----:B------:R-:W4:Y:S04]  /*08f0*/  @P2 LDG.E R26, desc[UR4][R10.64+0xc8] ;  /* 0x0000c8040a1a2981 */ /* 0x000f28000c1e1900 */
[----:B------:R-:W4:Y:S04]  /*0900*/  @P3 LDG.E R28, desc[UR4][R10.64+0xdc] ;  /* 0x0000dc040a1c3981 */ /* 0x000f28000c1e1900 */
[----:B------:R-:W4:Y:S04]  /*0910*/  @P0 LDG.E R23, desc[UR4][R10.64+0xa4] ;  /* 0x0000a4040a170981 */ /* 0x000f28000c1e1900 */
[----:B------:R-:W4:Y:S04]  /*0920*/  @P0 LDG.E R20, desc[UR4][R10.64+0xa8] ;  /* 0x0000a8040a140981 */ /* 0x000f28000c1e1900 */
[----:B------:R-:W4:Y:S04]  /*0930*/  @P4 LDG.E R25, desc[UR4][R10.64+0xf0] ;  /* 0x0000f0040a194981 */ /* 0x000f28000c1e1900 */
        /* <DEDUP_REMOVED lines=21> */
[----:B------:R-:W-:Y:S02]  /*0a90*/  LOP3.LUT P0, RZ, R24, 0x8000, RZ, 0xc0, !PT ;  /* 0x0000800018ff7812 */ /* 0x000fe4000780c0ff */
[----:B----4-:R-:W-:Y:S01]  /*0aa0*/  @P5 LOP3.LUT R15, R15, R26, RZ, 0x3c, !PT ;  /* 0x0000001a0f0f5212 */ /* 0x010fe200078e3cff */
[----:B------:R-:W4:Y:S04]  /*0ab0*/  @P3 LDG.E R24, desc[UR4][R10.64+0xe4] ;  /* 0x0000e4040a183981 */ /* 0x000f28000c1e1900 */
[----:B------:R-:W2:Y:S01]  /*0ac0*/  @P6 LDG.E R26, desc[UR4][R10.64+0x118] ;  /* 0x000118040a1a6981 */ /* 0x000ea2000c1e1900 */
        /* <DEDUP_REMOVED lines=8> */
[----:B---3--:R-:W-:-:S03]  /*0b50*/  @P2 LOP3.LUT R3, R3, R22, RZ, 0x3c, !PT ;  /* 0x0000001603032212 */ /* 0x008fc600078e3cff */
[----:B------:R-:W3:Y:S01]  /*0b60*/  @P4 LDG.E R22, desc[UR4][R10.64+0x100] ;  /* 0x000100040a164981 */ /* 0x000ee2000c1e1900 */
[----:B--2---:R-:W-:-:S03]  /*0b70*/  @P6 LOP3.LUT R15, R15, R26, RZ, 0x3c, !PT ;  /* 0x0000001a0f0f6212 */ /* 0x004fc600078e3cff */
[----:B------:R-:W2:Y:S01]  /*0b80*/  @P0 LDG.E R26, desc[UR4][R10.64+0x12c] ;  /* 0x00012c040a1a0981 */ /* 0x000ea2000c1e1900 */
[----:B----4-:R-:W-:-:S03]  /*0b90*/  @P2 LOP3.LUT R2, R2, R23, RZ, 0x3c, !PT ;  /* 0x0000001702022212 */ /* 0x010fc600078e3cff */
[----:B------:R-:W4:Y:S01]  /*0ba0*/  @P4 LDG.E R23, desc[UR4][R10.64+0xfc] ;  /* 0x0000fc040a174981 */ /* 0x000f22000c1e1900 */
[----:B------:R-:W-:-:S03]  /*0bb0*/  @P2 LOP3.LUT R5, R5, R20, RZ, 0x3c, !PT ;  /* 0x0000001405052212 */ /* 0x000fc600078e3cff */
[----:B------:R-:W4:Y:S01]  /*0bc0*/  @P4 LDG.E R20, desc[UR4][R10.64+0xf8] ;  /* 0x0000f8040a144981 */ /* 0x000f22000c1e1900 */
[----:B------:R-:W-:Y:S02]  /*0bd0*/  @P3 LOP3.LUT R2, R2, R27, RZ, 0x3c, !PT ;  /* 0x0000001b02023212 */ /* 0x000fe400078e3cff */
[----:B------:R-:W-:Y:S01]  /*0be0*/  @P3 LOP3.LUT R4, R4, R25, RZ, 0x3c, !PT ;  /* 0x0000001904043212 */ /* 0x000fe200078e3cff */
[----:B------:R-:W4:Y:S01]  /*0bf0*/  @P5 LDG.E R27, desc[UR4][R10.64+0x110] ;  /* 0x000110040a1b5981 */ /* 0x000f22000c1e1900 */
[----:B------:R-:W-:-:S03]  /*0c00*/  @P3 LOP3.LUT R5, R5, R24, RZ, 0x3c, !PT ;  /* 0x0000001805053212 */ /* 0x000fc600078e3cff */
[----:B------:R-:W4:Y:S04]  /*0c10*/  @P5 LDG.E R25, desc[UR4][R10.64+0x108] ;  /* 0x000108040a195981 */ /* 0x000f28000c1e1900 */
        /* <DEDUP_REMOVED lines=19> */
[----:B------:R-:W-:-:S05]  /*0d50*/  VIADD R19, R19, 0x10 ;  /* 0x0000001013137836 */ /* 0x000fca0000000000 */
[----:B------:R-:W-:Y:S02]  /*0d60*/  ISETP.NE.AND P1, PT, R19, 0x20, PT ;  /* 0x000000201300780c */ /* 0x000fe40003f25270 */
[----:B------:R-:W-:Y:S02]  /*0d70*/  @P5 LOP3.LUT R3, R3, R18, RZ, 0x3c, !PT ;  /* 0x0000001203035212 */ /* 0x000fe400078e3cff */
[----:B------:R-:W-:Y:S02]  /*0d80*/  @P6 LOP3.LUT R4, R4, R21, RZ, 0x3c, !PT ;  /* 0x0000001504046212 */ /* 0x000fe400078e3cff */
[----:B---3--:R-:W-:-:S04]  /*0d90*/  @P6 LOP3.LUT R3, R3, R22, RZ, 0x3c, !PT ;  /* 0x0000001603036212 */ /* 0x008fc800078e3cff */
[----:B--2---:R-:W-:Y:S02]  /*0da0*/  @P0 LOP3.LUT R3, R3, R26, RZ, 0x3c, !PT ;  /* 0x0000001a03030212 */ /* 0x004fe400078e3cff */
[----:B----4-:R-:W-:Y:S02]  /*0db0*/  @P6 LOP3.LUT R2, R2, R23, RZ, 0x3c, !PT ;  /* 0x0000001702026212 */ /* 0x010fe400078e3cff */
[----:B------:R-:W-:Y:S02]  /*0dc0*/  @P6 LOP3.LUT R5, R5, R20, RZ, 0x3c, !PT ;  /* 0x0000001405056212 */ /* 0x000fe400078e3cff */
[----:B------:R-:W-:Y:S02]  /*0dd0*/  @P0 LOP3.LUT R2, R2, R27, RZ, 0x3c, !PT ;  /* 0x0000001b02020212 */ /* 0x000fe400078e3cff */
[----:B------:R-:W-:Y:S02]  /*0de0*/  @P0 LOP3.LUT R4, R4, R25, RZ, 0x3c, !PT ;  /* 0x0000001904040212 */ /* 0x000fe400078e3cff */
[----:B------:R-:W-:Y:S01]  /*0df0*/  @P0 LOP3.LUT R5, R5, R24, RZ, 0x3c, !PT ;  /* 0x0000001805050212 */ /* 0x000fe200078e3cff */
[----:B------:R-:W-:Y:S06]  /*0e00*/  @P1 BRA `(.L_x_4) ;  /* 0xfffffff400481947 */ /* 0x000fec000383ffff */
[----:B------:R-:W-:-:S05]  /*0e10*/  VIADD R17, R17, 0x1 ;  /* 0x0000000111117836 */ /* 0x000fca0000000000 */
[----:B------:R-:W-:-:S13]  /*0e20*/  ISETP.NE.AND P0, PT, R17, 0x5, PT ;  /* 0x000000051100780c */ /* 0x000fda0003f05270 */
[----:B------:R-:W-:Y:S05]  /*0e30*/  @P0 BRA `(.L_x_5) ;  /* 0xfffffff400300947 */ /* 0x000fea000383ffff */
[----:B------:R1:W-:Y:S01]  /*0e40*/  STG.E.64 desc[UR4][R6.64+0x8], R4 ;  /* 0x0000080406007986 */ /* 0x0003e2000c101b04 */
[----:B------:R-:W-:Y:S01]  /*0e50*/  VIADD R14, R14, 0x1 ;  /* 0x000000010e0e7836 */ /* 0x000fe20000000000 */
[----:B------:R-:W-:Y:S02]  /*0e60*/  LOP3.LUT R11, R13, 0x3, RZ, 0xc0, !PT ;  /* 0x000000030d0b7812 */ /* 0x000fe400078ec0ff */
[----:B------:R1:W-:Y:S02]  /*0e70*/  STG.E.64 desc[UR4][R6.64+0x10], R2 ;  /* 0x0000100206007986 */ /* 0x0003e4000c101b04 */
[----:B------:R-:W-:Y:S02]  /*0e80*/  ISETP.GE.U32.AND P0, PT, R14, R11, PT ;  /* 0x0000000b0e00720c */ /* 0x000fe40003f06070 */
[----:B------:R1:W-:Y:S11]  /*0e90*/  STG.E desc[UR4][R6.64+0x4], R15 ;  /* 0x0000040f06007986 */ /* 0x0003f6000c101904 */
[----:B------:R-:W-:Y:S05]  /*0ea0*/  @!P0 BRA `(.L_x_6) ;  /* 0xfffffff400048947 */ /* 0x000fea000383ffff */
.L_x_3:
[----:B------:R-:W-:Y:S05]  /*0eb0*/  BSYNC.RECONVERGENT B1 ;  /* 0x0000000000017941 */ /* 0x000fea0003800200 */
.L_x_2:
[C---:B------:R-:W-:Y:S01]  /*0ec0*/  ISETP.GT.U32.AND P0, PT, R13.reuse, 0x3, PT ;  /* 0x000000030d00780c */ /* 0x040fe20003f04070 */
[----:B------:R-:W-:Y:S01]  /*0ed0*/  VIADD R12, R12, 0x1 ;  /* 0x000000010c0c7836 */ /* 0x000fe20000000000 */
[--C-:B------:R-:W-:Y:S02]  /*0ee0*/  SHF.R.U64 R13, R13, 0x2, R0.reuse ;  /* 0x000000020d0d7819 */ /* 0x100fe40000001200 */
[----:B------:R-:W-:Y:S02]  /*0ef0*/  ISETP.GT.U32.AND.EX P0, PT, R0, RZ, PT, P0 ;  /* 0x000000ff0000720c */ /* 0x000fe40003f04100 */
[----:B------:R-:W-:-:S11]  /*0f00*/  SHF.R.U32.HI R0, RZ, 0x2, R0 ;  /* 0x00000002ff007819 */ /* 0x000fd60000011600 */
[----:B------:R-:W-:Y:S05]  /*0f10*/  @P0 BRA `(.L_x_7) ;  /* 0xfffffff000c80947 */ /* 0x000fea000383ffff */
.L_x_1:
[----:B------:R-:W-:Y:S05]  /*0f20*/  BSYNC.RECONVERGENT B0 ;  /* 0x0000000000007941 */ /* 0x000fea0003800200 */
.L_x_0:
[----:B------:R-:W-:Y:S04]  /*0f30*/  STG.E.64 desc[UR4][R6.64+0x18], RZ ;  /* 0x000018ff06007986 */ /* 0x000fe8000c101b04 */
[----:B------:R-:W-:Y:S04]  /*0f40*/  STG.E desc[UR4][R6.64+0x20], RZ ;  /* 0x000020ff06007986 */ /* 0x000fe8000c101904 */
[----:B------:R-:W-:Y:S01]  /*0f50*/  STG.E.64 desc[UR4][R6.64+0x28], RZ ;  /* 0x000028ff06007986 */ /* 0x000fe2000c101b04 */
[----:B------:R-:W-:Y:S05]  /*0f60*/  EXIT ;  /* 0x000000000000794d */ /* 0x000fea0003800000 */
.L_x_8:
[----:B------:R-:W-:-:S00]  /*0f70*/  BRA `(.L_x_8) ;  /* 0xfffffffc00fc7947 */ /* 0x000fc0000383ffff */
[----:B------:R-:W-:-:S00]  /*0f80*/  NOP ;  /* 0x0000000000007918 */ /* 0x000fc00000000000 */
[----:B------:R-:W-:-:S00]  /*0f90*/  NOP ;  /* 0x0000000000007918 */ /* 0x000fc00000000000 */
[----:B------:R-:W-:-:S00]  /*0fa0*/  NOP ;  /* 0x0000000000007918 */ /* 0x000fc00000000000 */
[----:B------:R-:W-:-:S00]  /*0fb0*/  NOP ;  /* 0x0000000000007918 */ /* 0x000fc00000000000 */
[----:B------:R-:W-:-:S00]  /*0fc0*/  NOP ;  /* 0x0000000000007918 */ /* 0x000fc00000000000 */
[----:B------:R-:W-:-:S00]  /*0fd0*/  NOP ;  /* 0x0000000000007918 */ /* 0x000fc00000000000 */
[----:B------:R-:W-:-:S00]  /*0fe0*/  NOP ;  /* 0x0000000000007918 */ /* 0x000fc00000000000 */
[----:B------:R-:W-:-:S00]  /*0ff0*/  NOP ;  /* 0x0000000000007918 */ /* 0x000fc00000000000 */
.L_x_9:


//--------------------- .nv.global.init           --------------------------
	.section	.nv.global.init,"aw",@progbits
	.align	4
.nv.global.init:
	.type		mrg32k3aM1SubSeq,@object
	.size		mrg32k3aM1SubSeq,(mrg32k3aM2SubSeq - mrg32k3aM1SubSeq)
mrg32k3aM1SubSeq:
        /*0000*/ 	.byte	0x0b, 0xcc, 0xee, 0x04, 0x73, 0x29, 0x8b, 0x6f, 0xf6, 0x53, 0x03, 0xf6, 0x23, 0xf6, 0xea, 0xda
        /* <DEDUP_REMOVED lines=125> */
	.type		mrg32k3aM2SubSeq,@object
	.size		mrg32k3aM2SubSeq,(mrg32k3aM1 - mrg32k3aM2SubSeq)
mrg32k3aM2SubSeq:
        /* <DEDUP_REMOVED lines=126> */
	.type		mrg32k3aM1,@object
	.size		mrg32k3aM1,(mrg32k3aM1Seq - mrg32k3aM1)
mrg32k3aM1:
        /* <DEDUP_REMOVED lines=144> */
	.type		mrg32k3aM1Seq,@object
	.size		mrg32k3aM1Seq,(mrg32k3aM2 - mrg32k3aM1Seq)
mrg32k3aM1Seq:
        /* <DEDUP_REMOVED lines=144> */
	.type		mrg32k3aM2,@object
	.size		mrg32k3aM2,(mrg32k3aM2Seq - mrg32k3aM2)
mrg32k3aM2:
        /* <DEDUP_REMOVED lines=144> */
	.type		mrg32k3aM2Seq,@object
	.size		mrg32k3aM2Seq,(precalc_xorwow_matrix - mrg32k3aM2Seq)
mrg32k3aM2Seq:
        /* <DEDUP_REMOVED lines=144> */
	.type		precalc_xorwow_matrix,@object
	.size		precalc_xorwow_matrix,(precalc_xorwow_offset_matrix - precalc_xorwow_matrix)
precalc_xorwow_matrix:
        /* <DEDUP_REMOVED lines=6400> */
	.type		precalc_xorwow_offset_matrix,@object
	.size		precalc_xorwow_offset_matrix,(.L_1 - precalc_xorwow_offset_matrix)
precalc_xorwow_offset_matrix:
        /* <DEDUP_REMOVED lines=6400> */
.L_1:


//--------------------- .nv.shared.reserved.0     --------------------------
	.section	.nv.shared.reserved.0,"aw",@nobits
	.weak		__nv_reservedSMEM_offset_0_alias
	.size		__nv_reservedSMEM_offset_0_alias, 0, 64
	.other		__nv_reservedSMEM_offset_0_alias,@"STO_CUDA_RESERVED_SHARED STV_DEFAULT"
__nv_reservedSMEM_offset_0_alias:
	.zero		0
	.zero		64


//--------------------- .nv.constant0._Z16initStatesKernelP17curandStateXORWOWyi --------------------------
	.section	.nv.constant0._Z16initStatesKernelP17curandStateXORWOWyi,"a",@progbits
	.sectionflags	@""
	.align	4
.nv.constant0._Z16initStatesKernelP17curandStateXORWOWyi:
	.zero		916


//--------------------- SYMBOLS --------------------------

	.type		.nv.reservedSmem.offset0,@object
	.size		.nv.reservedSmem.offset0,0x4
